	.headerflags	@"EF_CUDA_TEXMODE_UNIFIED EF_CUDA_64BIT_ADDRESS EF_CUDA_SM86 EF_CUDA_VIRTUAL_SM(EF_CUDA_SM86)"
	.elftype	@"ET_EXEC"


//--------------------- .nv.info                  --------------------------
	.section	.nv.info,"",@"SHT_CUDA_INFO"
	.align	4


	//----- nvinfo : EIATTR_REGCOUNT
	.align		4
        /*0000*/ 	.byte	0x04, 0x2f
        /*0002*/ 	.short	(.L_1 - .L_0)
	.align		4
.L_0:
        /*0004*/ 	.word	index@(triton_poi_fused__to_copy_t_0)
        /*0008*/ 	.word	0x0000000a


	//----- nvinfo : EIATTR_MIN_STACK_SIZE
	.align		4
.L_1:
        /*000c*/ 	.byte	0x04, 0x12
        /*000e*/ 	.short	(.L_3 - .L_2)
	.align		4
.L_2:
        /*0010*/ 	.word	index@(triton_poi_fused__to_copy_t_0)
        /*0014*/ 	.word	0x00000000


	//----- nvinfo : EIATTR_FRAME_SIZE
	.align		4
.L_3:
        /*0018*/ 	.byte	0x04, 0x11
        /*001a*/ 	.short	(.L_5 - .L_4)
	.align		4
.L_4:
        /*001c*/ 	.word	index@(triton_poi_fused__to_copy_t_0)
        /*0020*/ 	.word	0x00000000


	//----- nvinfo : EIATTR_MIN_STACK_SIZE
	.align		4
.L_5:
        /*0024*/ 	.byte	0x04, 0x12
        /*0026*/ 	.short	(.L_7 - .L_6)
	.align		4
.L_6:
        /*0028*/ 	.word	index@(triton_poi_fused__to_copy_t_0)
        /*002c*/ 	.word	0x00000000
.L_7:


//--------------------- .nv.info.triton_poi_fused__to_copy_t_0 --------------------------
	.section	.nv.info.triton_poi_fused__to_copy_t_0,"",@"SHT_CUDA_INFO"
	.sectionflags	@""
	.align	4


	//----- nvinfo : EIATTR_CUDA_API_VERSION
	.align		4
        /*0000*/ 	.byte	0x04, 0x37
        /*0002*/ 	.short	(.L_9 - .L_8)
.L_8:
        /*0004*/ 	.word	0x0000007c


	//----- nvinfo : EIATTR_SW2861232_WAR
	.align		4
.L_9:
        /*0008*/ 	.byte	0x01, 0x35
	.zero		2


	//----- nvinfo : EIATTR_PARAM_CBANK
	.align		4
        /*000c*/ 	.byte	0x04, 0x0a
        /*000e*/ 	.short	(.L_11 - .L_10)
	.align		4
.L_10:
        /*0010*/ 	.word	index@(.nv.constant0.triton_poi_fused__to_copy_t_0)
        /*0014*/ 	.short	0x0160
        /*0016*/ 	.short	0x0020


	//----- nvinfo : EIATTR_CBANK_PARAM_SIZE
	.align		4
.L_11:
        /*0018*/ 	.byte	0x03, 0x19
        /*001a*/ 	.short	0x0020


	//----- nvinfo : EIATTR_KPARAM_INFO
	.align		4
        /*001c*/ 	.byte	0x04, 0x17
        /*001e*/ 	.short	(.L_13 - .L_12)
.L_12:
        /*0020*/ 	.word	0x00000000
        /*0024*/ 	.short	0x0003
        /*0026*/ 	.short	0x0018
        /*0028*/ 	.byte	0x00, 0xf4, 0x21, 0x00


	//----- nvinfo : EIATTR_KPARAM_INFO
	.align		4
.L_13:
        /*002c*/ 	.byte	0x04, 0x17
        /*002e*/ 	.short	(.L_15 - .L_14)
.L_14:
        /*0030*/ 	.word	0x00000000
        /*0034*/ 	.short	0x0002
        /*0036*/ 	.short	0x0010
        /*0038*/ 	.byte	0x00, 0xf0, 0x11, 0x00


	//----- nvinfo : EIATTR_KPARAM_INFO
	.align		4
.L_15:
        /*003c*/ 	.byte	0x04, 0x17
        /*003e*/ 	.short	(.L_17 - .L_16)
.L_16:
        /*0040*/ 	.word	0x00000000
        /*0044*/ 	.short	0x0001
        /*0046*/ 	.short	0x0008
        /*0048*/ 	.byte	0x00, 0xf4, 0x21, 0x00


	//----- nvinfo : EIATTR_KPARAM_INFO
	.align		4
.L_17:
        /*004c*/ 	.byte	0x04, 0x17
        /*004e*/ 	.short	(.L_19 - .L_18)
.L_18:
        /*0050*/ 	.word	0x00000000
        /*0054*/ 	.short	0x0000
        /*0056*/ 	.short	0x0000
        /*0058*/ 	.byte	0x00, 0xf4, 0x21, 0x00


	//----- nvinfo : EIATTR_MAXREG_COUNT
	.align		4
.L_19:
        /*005c*/ 	.byte	0x03, 0x1b
        /*005e*/ 	.short	0x00ff


	//----- nvinfo : EIATTR_EXIT_INSTR_OFFSETS
	.align		4
        /*0060*/ 	.byte	0x04, 0x1c
        /*0062*/ 	.short	(.L_21 - .L_20)


	//   ....[0]....
.L_20:
        /*0064*/ 	.word	0x000000e0


	//----- nvinfo : EIATTR_REQNTID
	.align		4
.L_21:
        /*0068*/ 	.byte	0x04, 0x10
        /*006a*/ 	.short	(.L_23 - .L_22)
.L_22:
        /*006c*/ 	.word	0x00000100
        /*0070*/ 	.word	0x00000001
        /*0074*/ 	.word	0x00000001
.L_23:


//--------------------- .nv.callgraph             --------------------------
	.section	.nv.callgraph,"",@"SHT_CUDA_CALLGRAPH"
	.align	4
	.sectionentsize	8
	.align		4
        /*0000*/ 	.word	0x00000000
	.align		4
        /*0004*/ 	.word	0xffffffff
	.align		4
        /*0008*/ 	.word	0x00000000
	.align		4
        /*000c*/ 	.word	0xfffffffe
	.align		4
        /*0010*/ 	.word	0x00000000
	.align		4
        /*0014*/ 	.word	0xfffffffd
	.align		4
        /*0018*/ 	.word	0x00000000
	.align		4
        /*001c*/ 	.word	0xfffffffc


//--------------------- .nv.rel.action            --------------------------
	.section	.nv.rel.action,"",@"SHT_CUDA_RELOCINFO"
	.align	8
	.sectionentsize	8
        /*0000*/ 	.byte	0x73, 0x00, 0x00, 0x00, 0x00, 0x00, 0x00, 0x00, 0x00, 0x00, 0x00, 0x11, 0x25, 0x00, 0x05, 0x36


//--------------------- .nv.constant0.triton_poi_fused__to_copy_t_0 --------------------------
	.section	.nv.constant0.triton_poi_fused__to_copy_t_0,"a",@progbits
	.sectionflags	@""
	.align	4
.nv.constant0.triton_poi_fused__to_copy_t_0:
	.zero		384


//--------------------- .text.triton_poi_fused__to_copy_t_0 --------------------------
	.section	.text.triton_poi_fused__to_copy_t_0,"ax",@progbits
	.sectioninfo	@"SHI_REGISTERS=10"
	.align	128
        .global         triton_poi_fused__to_copy_t_0
        .type           triton_poi_fused__to_copy_t_0,@function
        .size           triton_poi_fused__to_copy_t_0,(.L_x_1 - triton_poi_fused__to_copy_t_0)
        .other          triton_poi_fused__to_copy_t_0,@"STO_CUDA_ENTRY STV_DEFAULT"
triton_poi_fused__to_copy_t_0:
.text.triton_poi_fused__to_copy_t_0:
[----:B------:R-:W-:Y:S02]  /*0000*/  MOV R1, c[0x0][0x28] ;  /* 0x00000a0000017a02 */ /* 0x000fe40000000f00 */
[----:B------:R-:W0:Y:S01]  /*0010*/  S2R R0, SR_TID.X ;  /* 0x0000000000007919 */ /* 0x000e220000002100 */
[----:B------:R-:W-:Y:S01]  /*0020*/  IMAD.MOV.U32 R5, RZ, RZ, 0x4 ;  /* 0x00000004ff057424 */ /* 0x000fe200078e00ff */
[----:B------:R-:W-:Y:S02]  /*0030*/  ULDC.64 UR4, c[0x0][0x118] ;  /* 0x0000460000047ab9 */ /* 0x000fe40000000a00 */
[----:B------:R-:W1:Y:S01]  /*0040*/  S2R R3, SR_CTAID.X ;  /* 0x0000000000037919 */ /* 0x000e620000002500 */
[----:B0-----:R-:W-:-:S04]  /*0050*/  SHF.L.U32 R0, R0, 0x1, RZ ;  /* 0x0000000100007819 */ /* 0x001fc800000006ff */
[----:B------:R-:W-:-:S04]  /*0060*/  LOP3.LUT R0, R0, 0x1fe, RZ, 0xc0, !PT ;  /* 0x000001fe00007812 */ /* 0x000fc800078ec0ff */
[----:B-1----:R-:W-:-:S05]  /*0070*/  LEA R0, R3, R0, 0x9 ;  /* 0x0000000003007211 */ /* 0x002fca00078e48ff */
[----:B------:R-:W-:-:S06]  /*0080*/  IMAD.WIDE R2, R0, R5, c[0x0][0x160] ;  /* 0x0000580000027625 */ /* 0x000fcc00078e0205 */
[----:B------:R-:W2:Y:S01]  /*0090*/  LDG.E.64 R2, [R2.64] ;  /* 0x0000000402027981 */ /* 0x000ea2000c1e1b00 */
[----:B------:R-:W-:-:S04]  /*00a0*/  IMAD.MOV.U32 R5, RZ, RZ, 0x2 ;  /* 0x00000002ff057424 */ /* 0x000fc800078e00ff */
[----:B------:R-:W-:Y:S01]  /*00b0*/  IMAD.WIDE R4, R0, R5, c[0x0][0x168] ;  /* 0x00005a0000047625 */ /* 0x000fe200078e0205 */
[----:B--2---:R-:W-:-:S05]  /*00c0*/  F2FP.BF16.PACK_AB R7, R3, R2 ;  /* 0x000000020307723e */ /* 0x004fca00000010ff */
[----:B------:R-:W-:Y:S01]  /*00d0*/  STG.E [R4.64], R7 ;  /* 0x0000000704007986 */ /* 0x000fe2000c101904 */
[----:B------:R-:W-:Y:S05]  /*00e0*/  EXIT ;  /* 0x000000000000794d */ /* 0x000fea0003800000 */
.L_x_0:
[----:B------:R-:W-:-:S00]  /*00f0*/  BRA `(.L_x_0) ;  /* 0xfffffff000007947 */ /* 0x000fc0000383ffff */
[----:B------:R-:W-:-:S00]  /*0100*/  NOP ;  /* 0x0000000000007918 */ /* 0x000fc00000000000 */
[----:B------:R-:W-:-:S00]  /*0110*/  NOP ;  /* 0x0000000000007918 */ /* 0x000fc00000000000 */
[----:B------:R-:W-:-:S00]  /*0120*/  NOP ;  /* 0x0000000000007918 */ /* 0x000fc00000000000 */
[----:B------:R-:W-:-:S00]  /*0130*/  NOP ;  /* 0x0000000000007918 */ /* 0x000fc00000000000 */
[----:B------:R-:W-:-:S00]  /*0140*/  NOP ;  /* 0x0000000000007918 */ /* 0x000fc00000000000 */
[----:B------:R-:W-:-:S00]  /*0150*/  NOP ;  /* 0x0000000000007918 */ /* 0x000fc00000000000 */
[----:B------:R-:W-:-:S00]  /*0160*/  NOP ;  /* 0x0000000000007918 */ /* 0x000fc00000000000 */
[----:B------:R-:W-:-:S00]  /*0170*/  NOP ;  /* 0x0000000000007918 */ /* 0x000fc00000000000 */
.L_x_1:
